//
// Generated by NVIDIA NVVM Compiler
//
// Compiler Build ID: CL-36424714
// Cuda compilation tools, release 13.0, V13.0.88
// Based on NVVM 20.0.0
//

.version 9.0
.target sm_100
.address_size 64

	// .globl	_Z15computeThreadIDPj

.visible .entry _Z15computeThreadIDPj(
	.param .u64 .ptr .align 1 _Z15computeThreadIDPj_param_0
)
{
	.reg .b32 	%r<16>;
	.reg .b64 	%rd<5>;

	ld.param.u64 	%rd1, [_Z15computeThreadIDPj_param_0];
	cvta.to.global.u64 	%rd2, %rd1;
	mov.u32 	%r1, %ctaid.z;
	mov.u32 	%r2, %nctaid.y;
	mov.u32 	%r3, %nctaid.x;
	mov.u32 	%r4, %ctaid.y;
	mov.u32 	%r5, %ctaid.x;
	mov.u32 	%r6, %tid.z;
	mov.u32 	%r7, %ntid.y;
	mov.u32 	%r8, %ntid.x;
	mov.u32 	%r9, %tid.y;
	mov.u32 	%r10, %tid.x;
	mad.lo.s32 	%r11, %r6, %r7, %r9;
	mad.lo.s32 	%r12, %r1, %r2, %r4;
	add.s32 	%r13, %r10, %r5;
	mad.lo.s32 	%r14, %r11, %r8, %r13;
	mad.lo.s32 	%r15, %r12, %r3, %r14;
	mul.wide.s32 	%rd3, %r15, 4;
	add.s64 	%rd4, %rd2, %rd3;
	st.global.u32 	[%rd4], %r15;
	ret;

}


// ===== COMPILED SASS (sm_100) =====

	.target	sm_100

	.elftype	@"ET_EXEC"


//--------------------- .note.nv.tkinfo           --------------------------
	.section	.note.nv.tkinfo,"",@"SHT_NOTE"
	.sectionflags	@"SHF_NOTE_NV_TKINFO"
	.tkinfo
        /*0018*/ 	.word	0x00000002
        /*0030*/ 	.string	""
        /*0030*/ 	.string	"ptxas"
        /*0030*/ 	.string	"Cuda compilation tools, release 13.0, V13.0.88"
        /*0030*/ 	.string	"Build cuda_13.0.r13.0/compiler.36424714_0"
        /*0030*/ 	.string	"-arch sm_100 -m 64 "



//--------------------- .note.nv.cuinfo           --------------------------
	.section	.note.nv.cuinfo,"",@"SHT_NOTE"
	.sectionflags	@"SHF_NOTE_NV_CUINFO"
        /*0018*/ 	.short	0x0002
        /*001a*/ 	.short	0x0064
        /*001c*/ 	.short	0x0082
	.zero		2


//--------------------- .nv.info                  --------------------------
	.section	.nv.info,"",@"SHT_CUDA_INFO"
	.align	4


	//----- nvinfo : EIATTR_REGCOUNT
	.align		4
        /*0000*/ 	.byte	0x04, 0x2f
        /*0002*/ 	.short	(.L_1 - .L_0)
	.align		4
.L_0:
        /*0004*/ 	.word	index@(_Z15computeThreadIDPj)
        /*0008*/ 	.word	0x0000000c


	//----- nvinfo : EIATTR_FRAME_SIZE
	.align		4
.L_1:
        /*000c*/ 	.byte	0x04, 0x11
        /*000e*/ 	.short	(.L_3 - .L_2)
	.align		4
.L_2:
        /*0010*/ 	.word	index@(_Z15computeThreadIDPj)
        /*0014*/ 	.word	0x00000000


	//----- nvinfo : EIATTR_MIN_STACK_SIZE
	.align		4
.L_3:
        /*0018*/ 	.byte	0x04, 0x12
        /*001a*/ 	.short	(.L_5 - .L_4)
	.align		4
.L_4:
        /*001c*/ 	.word	index@(_Z15computeThreadIDPj)
        /*0020*/ 	.word	0x00000000
.L_5:


//--------------------- .nv.compat                --------------------------
	.section	.nv.compat,"",@"SHT_CUDA_COMPAT_INFO"
	.align	4
        /*0000*/ 	.byte	0x02, 0x09, 0x00, 0x00, 0x02, 0x02, 0x01, 0x00, 0x02, 0x05, 0x05, 0x00, 0x03, 0x07, 0x01, 0x01
        /*0010*/ 	.byte	0x02, 0x03, 0x00, 0x00, 0x02, 0x06, 0x01, 0x00, 0x04, 0x0b, 0x08, 0x00, 0x09, 0x00, 0x00, 0x00
        /*0020*/ 	.byte	0x00, 0x00, 0x00, 0x00


//--------------------- .nv.info._Z15computeThreadIDPj --------------------------
	.section	.nv.info._Z15computeThreadIDPj,"",@"SHT_CUDA_INFO"
	.sectionflags	@""
	.align	4


	//----- nvinfo : EIATTR_CUDA_API_VERSION
	.align		4
        /*0000*/ 	.byte	0x04, 0x37
        /*0002*/ 	.short	(.L_7 - .L_6)
.L_6:
        /*0004*/ 	.word	0x00000082


	//----- nvinfo : EIATTR_KPARAM_INFO
	.align		4
.L_7:
        /*0008*/ 	.byte	0x04, 0x17
        /*000a*/ 	.short	(.L_9 - .L_8)
.L_8:
        /*000c*/ 	.word	0x00000000
        /*0010*/ 	.short	0x0000
        /*0012*/ 	.short	0x0000
        /*0014*/ 	.byte	0x00, 0xf5, 0x21, 0x00


	//----- nvinfo : EIATTR_SPARSE_MMA_MASK
	.align		4
.L_9:
        /*0018*/ 	.byte	0x03, 0x50
        /*001a*/ 	.short	0x0000


	//----- nvinfo : EIATTR_MAXREG_COUNT
	.align		4
        /*001c*/ 	.byte	0x03, 0x1b
        /*001e*/ 	.short	0x00ff


	//----- nvinfo : EIATTR_MERCURY_ISA_VERSION
	.align		4
        /*0020*/ 	.byte	0x03, 0x5f
        /*0022*/ 	.short	0x0101


	//----- nvinfo : EIATTR_VRC_CTA_INIT_COUNT
	.align		4
        /*0024*/ 	.byte	0x02, 0x4a
	.zero		1
	.zero		1


	//----- nvinfo : EIATTR_EXIT_INSTR_OFFSETS
	.align		4
        /*0028*/ 	.byte	0x04, 0x1c
        /*002a*/ 	.short	(.L_11 - .L_10)


	//   ....[0]....
.L_10:
        /*002c*/ 	.word	0x00000140


	//----- nvinfo : EIATTR_CBANK_PARAM_SIZE
	.align		4
.L_11:
        /*0030*/ 	.byte	0x03, 0x19
        /*0032*/ 	.short	0x0008


	//----- nvinfo : EIATTR_PARAM_CBANK
	.align		4
        /*0034*/ 	.byte	0x04, 0x0a
        /*0036*/ 	.short	(.L_13 - .L_12)
	.align		4
.L_12:
        /*0038*/ 	.word	index@(.nv.constant0._Z15computeThreadIDPj)
        /*003c*/ 	.short	0x0380
        /*003e*/ 	.short	0x0008


	//----- nvinfo : EIATTR_SW_WAR
	.align		4
.L_13:
        /*0040*/ 	.byte	0x04, 0x36
        /*0042*/ 	.short	(.L_15 - .L_14)
.L_14:
        /*0044*/ 	.word	0x00000008
.L_15:


//--------------------- .nv.callgraph             --------------------------
	.section	.nv.callgraph,"",@"SHT_CUDA_CALLGRAPH"
	.align	4
	.sectionentsize	8
	.align		4
        /*0000*/ 	.word	0x00000000
	.align		4
        /*0004*/ 	.word	0xffffffff
	.align		4
        /*0008*/ 	.word	0x00000000
	.align		4
        /*000c*/ 	.word	0xfffffffe
	.align		4
        /*0010*/ 	.word	0x00000000
	.align		4
        /*0014*/ 	.word	0xfffffffd
	.align		4
        /*0018*/ 	.word	0x00000000
	.align		4
        /*001c*/ 	.word	0xfffffffc


//--------------------- .text._Z15computeThreadIDPj --------------------------
	.section	.text._Z15computeThreadIDPj,"ax",@progbits
	.align	128
        .global         _Z15computeThreadIDPj
        .type           _Z15computeThreadIDPj,@function
        .size           _Z15computeThreadIDPj,(.L_x_1 - _Z15computeThreadIDPj)
        .other          _Z15computeThreadIDPj,@"STO_CUDA_ENTRY STV_DEFAULT"
_Z15computeThreadIDPj:
.text._Z15computeThreadIDPj:
[----:B------:R-:W-:Y:S01]  /*0000*/  LDC R1, c[0x0][0x37c] ;  /* 0x0000df00ff017b82 */ /* 0x000fe20000000800 */
[----:B------:R-:W0:Y:S07]  /*0010*/  S2R R5, SR_TID.X ;  /* 0x0000000000057919 */ /* 0x000e2e0000002100 */
[----:B------:R-:W0:Y:S01]  /*0020*/  S2UR UR7, SR_CTAID.X ;  /* 0x00000000000779c3 */ /* 0x000e220000002500 */
[----:B------:R-:W1:Y:S01]  /*0030*/  LDCU UR5, c[0x0][0x374] ;  /* 0x00006e80ff0577ac */ /* 0x000e620008000800 */
[----:B------:R-:W2:Y:S01]  /*0040*/  S2R R0, SR_TID.Z ;  /* 0x0000000000007919 */ /* 0x000ea20000002300 */
[----:B------:R-:W3:Y:S01]  /*0050*/  LDCU.64 UR8, c[0x0][0x358] ;  /* 0x00006b00ff0877ac */ /* 0x000ee20008000a00 */
[----:B------:R-:W2:Y:S04]  /*0060*/  S2R R9, SR_TID.Y ;  /* 0x0000000000097919 */ /* 0x000ea80000002200 */
[----:B------:R-:W-:Y:S08]  /*0070*/  S2UR UR4, SR_CTAID.Z ;  /* 0x00000000000479c3 */ /* 0x000ff00000002700 */
[----:B------:R-:W1:Y:S08]  /*0080*/  S2UR UR6, SR_CTAID.Y ;  /* 0x00000000000679c3 */ /* 0x000e700000002600 */
[----:B------:R-:W4:Y:S01]  /*0090*/  LDC R7, c[0x0][0x370] ;  /* 0x0000dc00ff077b82 */ /* 0x000f220000000800 */
[----:B------:R-:W2:Y:S01]  /*00a0*/  LDCU UR10, c[0x0][0x364] ;  /* 0x00006c80ff0a77ac */ /* 0x000ea20008000800 */
[----:B------:R-:W5:Y:S01]  /*00b0*/  LDCU UR11, c[0x0][0x360] ;  /* 0x00006c00ff0b77ac */ /* 0x000f620008000800 */
[----:B0-----:R-:W-:-:S05]  /*00c0*/  IADD3 R5, PT, PT, R5, UR7, RZ ;  /* 0x0000000705057c10 */ /* 0x001fca000fffe0ff */
[----:B------:R-:W0:Y:S01]  /*00d0*/  LDC.64 R2, c[0x0][0x380] ;  /* 0x0000e000ff027b82 */ /* 0x000e220000000a00 */
[----:B-1----:R-:W-:Y:S01]  /*00e0*/  UIMAD UR4, UR4, UR5, UR6 ;  /* 0x00000005040472a4 */ /* 0x002fe2000f8e0206 */
[----:B--2---:R-:W-:-:S04]  /*00f0*/  IMAD R0, R0, UR10, R9 ;  /* 0x0000000a00007c24 */ /* 0x004fc8000f8e0209 */
[----:B-----5:R-:W-:-:S04]  /*0100*/  IMAD R0, R0, UR11, R5 ;  /* 0x0000000b00007c24 */ /* 0x020fc8000f8e0205 */
[----:B----4-:R-:W-:-:S04]  /*0110*/  IMAD R5, R7, UR4, R0 ;  /* 0x0000000407057c24 */ /* 0x010fc8000f8e0200 */
[----:B0-----:R-:W-:-:S05]  /*0120*/  IMAD.WIDE R2, R5, 0x4, R2 ;  /* 0x0000000405027825 */ /* 0x001fca00078e0202 */
[----:B---3--:R-:W-:Y:S01]  /*0130*/  STG.E desc[UR8][R2.64], R5 ;  /* 0x0000000502007986 */ /* 0x008fe2000c101908 */
[----:B------:R-:W-:Y:S05]  /*0140*/  EXIT ;  /* 0x000000000000794d */ /* 0x000fea0003800000 */
.L_x_0:
[----:B------:R-:W-:-:S00]  /*0150*/  BRA `(.L_x_0) ;  /* 0xfffffffc00fc7947 */ /* 0x000fc0000383ffff */
[----:B------:R-:W-:-:S00]  /*0160*/  NOP ;  /* 0x0000000000007918 */ /* 0x000fc00000000000 */
        /* <DEDUP_REMOVED lines=9> */
.L_x_1:


//--------------------- .nv.shared.reserved.0     --------------------------
	.section	.nv.shared.reserved.0,"aw",@nobits
	.weak		__nv_reservedSMEM_offset_0_alias
	.size		__nv_reservedSMEM_offset_0_alias, 0, 64
	.other		__nv_reservedSMEM_offset_0_alias,@"STO_CUDA_RESERVED_SHARED STV_DEFAULT"
__nv_reservedSMEM_offset_0_alias:
	.zero		0
	.zero		64


//--------------------- .nv.constant0._Z15computeThreadIDPj --------------------------
	.section	.nv.constant0._Z15computeThreadIDPj,"a",@progbits
	.sectionflags	@""
	.align	4
.nv.constant0._Z15computeThreadIDPj:
	.zero		904


//--------------------- SYMBOLS --------------------------

	.type		.nv.reservedSmem.offset0,@object
	.size		.nv.reservedSmem.offset0,0x4
